//
// Generated by NVIDIA NVVM Compiler
//
// Compiler Build ID: CL-36424714
// Cuda compilation tools, release 13.0, V13.0.88
// Based on NVVM 20.0.0
//

.version 9.0
.target sm_100
.address_size 64

	// .globl	_Z9exemplo1DPi
.extern .func  (.param .b32 func_retval0) vprintf
(
	.param .b64 vprintf_param_0,
	.param .b64 vprintf_param_1
)
;
.global .align 1 .b8 $str[52] = {98, 108, 111, 99, 107, 73, 100, 120, 46, 120, 32, 61, 32, 37, 100, 44, 32, 116, 104, 114, 101, 97, 100, 73, 100, 120, 46, 120, 32, 61, 32, 37, 100, 44, 32, 105, 100, 120, 95, 103, 108, 111, 98, 97, 108, 32, 61, 32, 37, 100, 10};

.visible .entry _Z9exemplo1DPi(
	.param .u64 .ptr .align 1 _Z9exemplo1DPi_param_0
)
{
	.local .align 8 .b8 	__local_depot0[16];
	.reg .b64 	%SP;
	.reg .b64 	%SPL;
	.reg .b32 	%r<7>;
	.reg .b64 	%rd<9>;

	mov.u64 	%SPL, __local_depot0;
	cvta.local.u64 	%SP, %SPL;
	ld.param.u64 	%rd1, [_Z9exemplo1DPi_param_0];
	cvta.to.global.u64 	%rd2, %rd1;
	add.u64 	%rd3, %SP, 0;
	add.u64 	%rd4, %SPL, 0;
	mov.u32 	%r1, %ntid.x;
	mov.u32 	%r2, %ctaid.x;
	mov.u32 	%r3, %tid.x;
	mad.lo.s32 	%r4, %r1, %r2, %r3;
	st.local.v2.u32 	[%rd4], {%r2, %r3};
	st.local.u32 	[%rd4+8], %r4;
	mov.u64 	%rd5, $str;
	cvta.global.u64 	%rd6, %rd5;
	{ // callseq 0, 0
	.param .b64 param0;
	st.param.b64 	[param0], %rd6;
	.param .b64 param1;
	st.param.b64 	[param1], %rd3;
	.param .b32 retval0;
	call.uni (retval0), 
	vprintf, 
	(
	param0, 
	param1
	);
	ld.param.b32 	%r5, [retval0];
	} // callseq 0
	mul.wide.s32 	%rd7, %r4, 4;
	add.s64 	%rd8, %rd2, %rd7;
	st.global.u32 	[%rd8], %r4;
	ret;

}
	// .globl	_Z10exemploMaxPii
.visible .entry _Z10exemploMaxPii(
	.param .u64 .ptr .align 1 _Z10exemploMaxPii_param_0,
	.param .u32 _Z10exemploMaxPii_param_1
)
{
	.reg .pred 	%p<2>;
	.reg .b32 	%r<6>;
	.reg .b64 	%rd<5>;

	ld.param.u64 	%rd1, [_Z10exemploMaxPii_param_0];
	ld.param.u32 	%r2, [_Z10exemploMaxPii_param_1];
	mov.u32 	%r3, %ntid.x;
	mov.u32 	%r4, %ctaid.x;
	mov.u32 	%r5, %tid.x;
	mad.lo.s32 	%r1, %r3, %r4, %r5;
	setp.ge.s32 	%p1, %r1, %r2;
	@%p1 bra 	$L__BB1_2;
	cvta.to.global.u64 	%rd2, %rd1;
	mul.wide.s32 	%rd3, %r1, 4;
	add.s64 	%rd4, %rd2, %rd3;
	st.global.u32 	[%rd4], %r1;
$L__BB1_2:
	ret;

}
	// .globl	_Z5saxpyifPfS_
.visible .entry _Z5saxpyifPfS_(
	.param .u32 _Z5saxpyifPfS__param_0,
	.param .f32 _Z5saxpyifPfS__param_1,
	.param .u64 .ptr .align 1 _Z5saxpyifPfS__param_2,
	.param .u64 .ptr .align 1 _Z5saxpyifPfS__param_3
)
{
	.reg .pred 	%p<3>;
	.reg .b32 	%r<11>;
	.reg .b32 	%f<5>;
	.reg .b64 	%rd<8>;

	ld.param.u32 	%r6, [_Z5saxpyifPfS__param_0];
	ld.param.f32 	%f1, [_Z5saxpyifPfS__param_1];
	ld.param.u64 	%rd3, [_Z5saxpyifPfS__param_2];
	ld.param.u64 	%rd4, [_Z5saxpyifPfS__param_3];
	mov.u32 	%r7, %ctaid.x;
	mov.u32 	%r1, %ntid.x;
	mov.u32 	%r8, %tid.x;
	mad.lo.s32 	%r10, %r7, %r1, %r8;
	setp.ge.s32 	%p1, %r10, %r6;
	@%p1 bra 	$L__BB2_3;
	mov.u32 	%r9, %nctaid.x;
	mul.lo.s32 	%r3, %r1, %r9;
	cvta.to.global.u64 	%rd1, %rd3;
	cvta.to.global.u64 	%rd2, %rd4;
$L__BB2_2:
	mul.wide.s32 	%rd5, %r10, 4;
	add.s64 	%rd6, %rd1, %rd5;
	ld.global.f32 	%f2, [%rd6];
	add.s64 	%rd7, %rd2, %rd5;
	ld.global.f32 	%f3, [%rd7];
	fma.rn.f32 	%f4, %f1, %f2, %f3;
	st.global.f32 	[%rd7], %f4;
	add.s32 	%r10, %r10, %r3;
	setp.lt.s32 	%p2, %r10, %r6;
	@%p2 bra 	$L__BB2_2;
$L__BB2_3:
	ret;

}


// ===== COMPILED SASS (sm_100) =====

	.target	sm_100

	.elftype	@"ET_EXEC"


//--------------------- .note.nv.tkinfo           --------------------------
	.section	.note.nv.tkinfo,"",@"SHT_NOTE"
	.sectionflags	@"SHF_NOTE_NV_TKINFO"
	.tkinfo
        /*0018*/ 	.word	0x00000002
        /*0030*/ 	.string	""
        /*0030*/ 	.string	"ptxas"
        /*0030*/ 	.string	"Cuda compilation tools, release 13.0, V13.0.88"
        /*0030*/ 	.string	"Build cuda_13.0.r13.0/compiler.36424714_0"
        /*0030*/ 	.string	"-arch sm_100 -m 64 "



//--------------------- .note.nv.cuinfo           --------------------------
	.section	.note.nv.cuinfo,"",@"SHT_NOTE"
	.sectionflags	@"SHF_NOTE_NV_CUINFO"
        /*0018*/ 	.short	0x0002
        /*001a*/ 	.short	0x0064
        /*001c*/ 	.short	0x0082
	.zero		2


//--------------------- .nv.info                  --------------------------
	.section	.nv.info,"",@"SHT_CUDA_INFO"
	.align	4


	//----- nvinfo : EIATTR_REGCOUNT
	.align		4
        /*0000*/ 	.byte	0x04, 0x2f
        /*0002*/ 	.short	(.L_2 - .L_1)
	.align		4
.L_1:
        /*0004*/ 	.word	index@(_Z9exemplo1DPi)
        /*0008*/ 	.word	0x00000018


	//----- nvinfo : EIATTR_FRAME_SIZE
	.align		4
.L_2:
        /*000c*/ 	.byte	0x04, 0x11
        /*000e*/ 	.short	(.L_4 - .L_3)
	.align		4
.L_3:
        /*0010*/ 	.word	index@(_Z9exemplo1DPi)
        /*0014*/ 	.word	0x00000010


	//----- nvinfo : EIATTR_REGCOUNT
	.align		4
.L_4:
        /*0018*/ 	.byte	0x04, 0x2f
        /*001a*/ 	.short	(.L_6 - .L_5)
	.align		4
.L_5:
        /*001c*/ 	.word	index@(_Z10exemploMaxPii)
        /*0020*/ 	.word	0x00000008


	//----- nvinfo : EIATTR_FRAME_SIZE
	.align		4
.L_6:
        /*0024*/ 	.byte	0x04, 0x11
        /*0026*/ 	.short	(.L_8 - .L_7)
	.align		4
.L_7:
        /*0028*/ 	.word	index@(_Z10exemploMaxPii)
        /*002c*/ 	.word	0x00000000


	//----- nvinfo : EIATTR_REGCOUNT
	.align		4
.L_8:
        /*0030*/ 	.byte	0x04, 0x2f
        /*0032*/ 	.short	(.L_10 - .L_9)
	.align		4
.L_9:
        /*0034*/ 	.word	index@(_Z5saxpyifPfS_)
        /*0038*/ 	.word	0x00000010


	//----- nvinfo : EIATTR_FRAME_SIZE
	.align		4
.L_10:
        /*003c*/ 	.byte	0x04, 0x11
        /*003e*/ 	.short	(.L_12 - .L_11)
	.align		4
.L_11:
        /*0040*/ 	.word	index@(_Z5saxpyifPfS_)
        /*0044*/ 	.word	0x00000000


	//----- nvinfo : EIATTR_MIN_STACK_SIZE
	.align		4
.L_12:
        /*0048*/ 	.byte	0x04, 0x12
        /*004a*/ 	.short	(.L_14 - .L_13)
	.align		4
.L_13:
        /*004c*/ 	.word	index@(_Z5saxpyifPfS_)
        /*0050*/ 	.word	0x00000000


	//----- nvinfo : EIATTR_MIN_STACK_SIZE
	.align		4
.L_14:
        /*0054*/ 	.byte	0x04, 0x12
        /*0056*/ 	.short	(.L_16 - .L_15)
	.align		4
.L_15:
        /*0058*/ 	.word	index@(_Z10exemploMaxPii)
        /*005c*/ 	.word	0x00000000


	//----- nvinfo : EIATTR_MIN_STACK_SIZE
	.align		4
.L_16:
        /*0060*/ 	.byte	0x04, 0x12
        /*0062*/ 	.short	(.L_18 - .L_17)
	.align		4
.L_17:
        /*0064*/ 	.word	index@(_Z9exemplo1DPi)
        /*0068*/ 	.word	0x00000010
.L_18:


//--------------------- .nv.compat                --------------------------
	.section	.nv.compat,"",@"SHT_CUDA_COMPAT_INFO"
	.align	4
        /*0000*/ 	.byte	0x02, 0x09, 0x00, 0x00, 0x02, 0x02, 0x01, 0x00, 0x02, 0x05, 0x05, 0x00, 0x03, 0x07, 0x01, 0x01
        /*0010*/ 	.byte	0x02, 0x03, 0x00, 0x00, 0x02, 0x06, 0x01, 0x00, 0x04, 0x0b, 0x08, 0x00, 0x09, 0x00, 0x00, 0x00
        /*0020*/ 	.byte	0x00, 0x00, 0x00, 0x00


//--------------------- .nv.info._Z5saxpyifPfS_   --------------------------
	.section	.nv.info._Z5saxpyifPfS_,"",@"SHT_CUDA_INFO"
	.sectionflags	@""
	.align	4


	//----- nvinfo : EIATTR_CUDA_API_VERSION
	.align		4
        /*0000*/ 	.byte	0x04, 0x37
        /*0002*/ 	.short	(.L_20 - .L_19)
.L_19:
        /*0004*/ 	.word	0x00000082


	//----- nvinfo : EIATTR_KPARAM_INFO
	.align		4
.L_20:
        /*0008*/ 	.byte	0x04, 0x17
        /*000a*/ 	.short	(.L_22 - .L_21)
.L_21:
        /*000c*/ 	.word	0x00000000
        /*0010*/ 	.short	0x0003
        /*0012*/ 	.short	0x0010
        /*0014*/ 	.byte	0x00, 0xf5, 0x21, 0x00


	//----- nvinfo : EIATTR_KPARAM_INFO
	.align		4
.L_22:
        /*0018*/ 	.byte	0x04, 0x17
        /*001a*/ 	.short	(.L_24 - .L_23)
.L_23:
        /*001c*/ 	.word	0x00000000
        /*0020*/ 	.short	0x0002
        /*0022*/ 	.short	0x0008
        /*0024*/ 	.byte	0x00, 0xf5, 0x21, 0x00


	//----- nvinfo : EIATTR_KPARAM_INFO
	.align		4
.L_24:
        /*0028*/ 	.byte	0x04, 0x17
        /*002a*/ 	.short	(.L_26 - .L_25)
.L_25:
        /*002c*/ 	.word	0x00000000
        /*0030*/ 	.short	0x0001
        /*0032*/ 	.short	0x0004
        /*0034*/ 	.byte	0x00, 0xf0, 0x11, 0x00


	//----- nvinfo : EIATTR_KPARAM_INFO
	.align		4
.L_26:
        /*0038*/ 	.byte	0x04, 0x17
        /*003a*/ 	.short	(.L_28 - .L_27)
.L_27:
        /*003c*/ 	.word	0x00000000
        /*0040*/ 	.short	0x0000
        /*0042*/ 	.short	0x0000
        /*0044*/ 	.byte	0x00, 0xf0, 0x11, 0x00


	//----- nvinfo : EIATTR_SPARSE_MMA_MASK
	.align		4
.L_28:
        /*0048*/ 	.byte	0x03, 0x50
        /*004a*/ 	.short	0x0000


	//----- nvinfo : EIATTR_MAXREG_COUNT
	.align		4
        /*004c*/ 	.byte	0x03, 0x1b
        /*004e*/ 	.short	0x00ff


	//----- nvinfo : EIATTR_MERCURY_ISA_VERSION
	.align		4
        /*0050*/ 	.byte	0x03, 0x5f
        /*0052*/ 	.short	0x0101


	//----- nvinfo : EIATTR_VRC_CTA_INIT_COUNT
	.align		4
        /*0054*/ 	.byte	0x02, 0x4a
	.zero		1
	.zero		1


	//----- nvinfo : EIATTR_EXIT_INSTR_OFFSETS
	.align		4
        /*0058*/ 	.byte	0x04, 0x1c
        /*005a*/ 	.short	(.L_30 - .L_29)


	//   ....[0]....
.L_29:
        /*005c*/ 	.word	0x00000070


	//   ....[1]....
        /*0060*/ 	.word	0x00000170


	//----- nvinfo : EIATTR_CRS_STACK_SIZE
	.align		4
.L_30:
        /*0064*/ 	.byte	0x04, 0x1e
        /*0066*/ 	.short	(.L_32 - .L_31)
.L_31:
        /*0068*/ 	.word	0x00000000


	//----- nvinfo : EIATTR_CBANK_PARAM_SIZE
	.align		4
.L_32:
        /*006c*/ 	.byte	0x03, 0x19
        /*006e*/ 	.short	0x0018


	//----- nvinfo : EIATTR_PARAM_CBANK
	.align		4
        /*0070*/ 	.byte	0x04, 0x0a
        /*0072*/ 	.short	(.L_34 - .L_33)
	.align		4
.L_33:
        /*0074*/ 	.word	index@(.nv.constant0._Z5saxpyifPfS_)
        /*0078*/ 	.short	0x0380
        /*007a*/ 	.short	0x0018


	//----- nvinfo : EIATTR_SW_WAR
	.align		4
.L_34:
        /*007c*/ 	.byte	0x04, 0x36
        /*007e*/ 	.short	(.L_36 - .L_35)
.L_35:
        /*0080*/ 	.word	0x00000008
.L_36:


//--------------------- .nv.info._Z10exemploMaxPii --------------------------
	.section	.nv.info._Z10exemploMaxPii,"",@"SHT_CUDA_INFO"
	.sectionflags	@""
	.align	4


	//----- nvinfo : EIATTR_CUDA_API_VERSION
	.align		4
        /*0000*/ 	.byte	0x04, 0x37
        /*0002*/ 	.short	(.L_38 - .L_37)
.L_37:
        /*0004*/ 	.word	0x00000082


	//----- nvinfo : EIATTR_KPARAM_INFO
	.align		4
.L_38:
        /*0008*/ 	.byte	0x04, 0x17
        /*000a*/ 	.short	(.L_40 - .L_39)
.L_39:
        /*000c*/ 	.word	0x00000000
        /*0010*/ 	.short	0x0001
        /*0012*/ 	.short	0x0008
        /*0014*/ 	.byte	0x00, 0xf0, 0x11, 0x00


	//----- nvinfo : EIATTR_KPARAM_INFO
	.align		4
.L_40:
        /*0018*/ 	.byte	0x04, 0x17
        /*001a*/ 	.short	(.L_42 - .L_41)
.L_41:
        /*001c*/ 	.word	0x00000000
        /*0020*/ 	.short	0x0000
        /*0022*/ 	.short	0x0000
        /*0024*/ 	.byte	0x00, 0xf5, 0x21, 0x00


	//----- nvinfo : EIATTR_SPARSE_MMA_MASK
	.align		4
.L_42:
        /*0028*/ 	.byte	0x03, 0x50
        /*002a*/ 	.short	0x0000


	//----- nvinfo : EIATTR_MAXREG_COUNT
	.align		4
        /*002c*/ 	.byte	0x03, 0x1b
        /*002e*/ 	.short	0x00ff


	//----- nvinfo : EIATTR_MERCURY_ISA_VERSION
	.align		4
        /*0030*/ 	.byte	0x03, 0x5f
        /*0032*/ 	.short	0x0101


	//----- nvinfo : EIATTR_VRC_CTA_INIT_COUNT
	.align		4
        /*0034*/ 	.byte	0x02, 0x4a
	.zero		1
	.zero		1


	//----- nvinfo : EIATTR_EXIT_INSTR_OFFSETS
	.align		4
        /*0038*/ 	.byte	0x04, 0x1c
        /*003a*/ 	.short	(.L_44 - .L_43)


	//   ....[0]....
.L_43:
        /*003c*/ 	.word	0x00000070


	//   ....[1]....
        /*0040*/ 	.word	0x000000c0


	//----- nvinfo : EIATTR_CBANK_PARAM_SIZE
	.align		4
.L_44:
        /*0044*/ 	.byte	0x03, 0x19
        /*0046*/ 	.short	0x000c


	//----- nvinfo : EIATTR_PARAM_CBANK
	.align		4
        /*0048*/ 	.byte	0x04, 0x0a
        /*004a*/ 	.short	(.L_46 - .L_45)
	.align		4
.L_45:
        /*004c*/ 	.word	index@(.nv.constant0._Z10exemploMaxPii)
        /*0050*/ 	.short	0x0380
        /*0052*/ 	.short	0x000c


	//----- nvinfo : EIATTR_SW_WAR
	.align		4
.L_46:
        /*0054*/ 	.byte	0x04, 0x36
        /*0056*/ 	.short	(.L_48 - .L_47)
.L_47:
        /*0058*/ 	.word	0x00000008
.L_48:


//--------------------- .nv.info._Z9exemplo1DPi   --------------------------
	.section	.nv.info._Z9exemplo1DPi,"",@"SHT_CUDA_INFO"
	.sectionflags	@""
	.align	4


	//----- nvinfo : EIATTR_CUDA_API_VERSION
	.align		4
        /*0000*/ 	.byte	0x04, 0x37
        /*0002*/ 	.short	(.L_50 - .L_49)
.L_49:
        /*0004*/ 	.word	0x00000082


	//----- nvinfo : EIATTR_KPARAM_INFO
	.align		4
.L_50:
        /*0008*/ 	.byte	0x04, 0x17
        /*000a*/ 	.short	(.L_52 - .L_51)
.L_51:
        /*000c*/ 	.word	0x00000000
        /*0010*/ 	.short	0x0000
        /*0012*/ 	.short	0x0000
        /*0014*/ 	.byte	0x00, 0xf5, 0x21, 0x00


	//----- nvinfo : EIATTR_SPARSE_MMA_MASK
	.align		4
.L_52:
        /*0018*/ 	.byte	0x03, 0x50
        /*001a*/ 	.short	0x0000


	//----- nvinfo : EIATTR_MAXREG_COUNT
	.align		4
        /*001c*/ 	.byte	0x03, 0x1b
        /*001e*/ 	.short	0x00ff


	//----- nvinfo : EIATTR_EXTERNS
	.align		4
        /*0020*/ 	.byte	0x04, 0x0f
        /*0022*/ 	.short	(.L_54 - .L_53)


	//   ....[0]....
	.align		4
.L_53:
        /*0024*/ 	.word	index@(vprintf)


	//----- nvinfo : EIATTR_MERCURY_ISA_VERSION
	.align		4
.L_54:
        /*0028*/ 	.byte	0x03, 0x5f
        /*002a*/ 	.short	0x0101


	//----- nvinfo : EIATTR_VRC_CTA_INIT_COUNT
	.align		4
        /*002c*/ 	.byte	0x02, 0x4a
	.zero		1
	.zero		1


	//----- nvinfo : EIATTR_SYSCALL_OFFSETS
	.align		4
        /*0030*/ 	.byte	0x04, 0x46
        /*0032*/ 	.short	(.L_56 - .L_55)


	//   ....[0]....
.L_55:
        /*0034*/ 	.word	0x00000130


	//----- nvinfo : EIATTR_EXIT_INSTR_OFFSETS
	.align		4
.L_56:
        /*0038*/ 	.byte	0x04, 0x1c
        /*003a*/ 	.short	(.L_58 - .L_57)


	//   ....[0]....
.L_57:
        /*003c*/ 	.word	0x00000170


	//----- nvinfo : EIATTR_CBANK_PARAM_SIZE
	.align		4
.L_58:
        /*0040*/ 	.byte	0x03, 0x19
        /*0042*/ 	.short	0x0008


	//----- nvinfo : EIATTR_PARAM_CBANK
	.align		4
        /*0044*/ 	.byte	0x04, 0x0a
        /*0046*/ 	.short	(.L_60 - .L_59)
	.align		4
.L_59:
        /*0048*/ 	.word	index@(.nv.constant0._Z9exemplo1DPi)
        /*004c*/ 	.short	0x0380
        /*004e*/ 	.short	0x0008


	//----- nvinfo : EIATTR_SW_WAR
	.align		4
.L_60:
        /*0050*/ 	.byte	0x04, 0x36
        /*0052*/ 	.short	(.L_62 - .L_61)
.L_61:
        /*0054*/ 	.word	0x00000008
.L_62:


//--------------------- .nv.callgraph             --------------------------
	.section	.nv.callgraph,"",@"SHT_CUDA_CALLGRAPH"
	.align	4
	.sectionentsize	8
	.align		4
        /*0000*/ 	.word	0x00000000
	.align		4
        /*0004*/ 	.word	0xffffffff
	.align		4
        /*0008*/ 	.word	index@(_Z9exemplo1DPi)
	.align		4
        /*000c*/ 	.word	index@(vprintf)
	.align		4
        /*0010*/ 	.word	0x00000000
	.align		4
        /*0014*/ 	.word	0xfffffffe
	.align		4
        /*0018*/ 	.word	0x00000000
	.align		4
        /*001c*/ 	.word	0xfffffffd
	.align		4
        /*0020*/ 	.word	0x00000000
	.align		4
        /*0024*/ 	.word	0xfffffffc


//--------------------- .nv.constant4             --------------------------
	.section	.nv.constant4,"a",@progbits
	.align	8
	.align		8
.nv.constant4:
        /*0000*/ 	.dword	$str
	.align		8
        /*0008*/ 	.dword	vprintf


//--------------------- .text._Z5saxpyifPfS_      --------------------------
	.section	.text._Z5saxpyifPfS_,"ax",@progbits
	.align	128
        .global         _Z5saxpyifPfS_
        .type           _Z5saxpyifPfS_,@function
        .size           _Z5saxpyifPfS_,(.L_x_5 - _Z5saxpyifPfS_)
        .other          _Z5saxpyifPfS_,@"STO_CUDA_ENTRY STV_DEFAULT"
_Z5saxpyifPfS_:
.text._Z5saxpyifPfS_:
[----:B------:R-:W-:Y:S01]  /*0000*/  LDC R1, c[0x0][0x37c] ;  /* 0x0000df00ff017b82 */ /* 0x000fe20000000800 */
[----:B------:R-:W0:Y:S07]  /*0010*/  S2R R0, SR_TID.X ;  /* 0x0000000000007919 */ /* 0x000e2e0000002100 */
[----:B------:R-:W0:Y:S01]  /*0020*/  S2UR UR4, SR_CTAID.X ;  /* 0x00000000000479c3 */ /* 0x000e220000002500 */
[----:B------:R-:W1:Y:S07]  /*0030*/  LDCU UR5, c[0x0][0x380] ;  /* 0x00007000ff0577ac */ /* 0x000e6e0008000800 */
[----:B------:R-:W0:Y:S02]  /*0040*/  LDC R11, c[0x0][0x360] ;  /* 0x0000d800ff0b7b82 */ /* 0x000e240000000800 */
[----:B0-----:R-:W-:-:S05]  /*0050*/  IMAD R0, R11, UR4, R0 ;  /* 0x000000040b007c24 */ /* 0x001fca000f8e0200 */
[----:B-1----:R-:W-:-:S13]  /*0060*/  ISETP.GE.AND P0, PT, R0, UR5, PT ;  /* 0x0000000500007c0c */ /* 0x002fda000bf06270 */
[----:B------:R-:W-:Y:S05]  /*0070*/  @P0 EXIT ;  /* 0x000000000000094d */ /* 0x000fea0003800000 */
[----:B------:R-:W0:Y:S01]  /*0080*/  LDC.64 R6, c[0x0][0x388] ;  /* 0x0000e200ff067b82 */ /* 0x000e220000000a00 */
[----:B------:R-:W1:Y:S01]  /*0090*/  LDCU UR4, c[0x0][0x370] ;  /* 0x00006e00ff0477ac */ /* 0x000e620008000800 */
[----:B------:R-:W2:Y:S06]  /*00a0*/  LDCU.64 UR6, c[0x0][0x358] ;  /* 0x00006b00ff0677ac */ /* 0x000eac0008000a00 */
[----:B------:R-:W3:Y:S01]  /*00b0*/  LDC.64 R8, c[0x0][0x390] ;  /* 0x0000e400ff087b82 */ /* 0x000ee20000000a00 */
[----:B------:R-:W4:Y:S01]  /*00c0*/  LDCU UR8, c[0x0][0x384] ;  /* 0x00007080ff0877ac */ /* 0x000f220008000800 */
[----:B-1----:R-:W-:-:S07]  /*00d0*/  IMAD R11, R11, UR4, RZ ;  /* 0x000000040b0b7c24 */ /* 0x002fce000f8e02ff */
.L_x_0:
[----:B0-----:R-:W-:-:S04]  /*00e0*/  IMAD.WIDE R2, R0, 0x4, R6 ;  /* 0x0000000400027825 */ /* 0x001fc800078e0206 */
[----:B-1-3--:R-:W-:Y:S02]  /*00f0*/  IMAD.WIDE R4, R0, 0x4, R8 ;  /* 0x0000000400047825 */ /* 0x00afe400078e0208 */
[----:B--2---:R-:W4:Y:S04]  /*0100*/  LDG.E R2, desc[UR6][R2.64] ;  /* 0x0000000602027981 */ /* 0x004f28000c1e1900 */
[----:B------:R-:W4:Y:S01]  /*0110*/  LDG.E R13, desc[UR6][R4.64] ;  /* 0x00000006040d7981 */ /* 0x000f22000c1e1900 */
[----:B------:R-:W-:-:S04]  /*0120*/  IADD3 R0, PT, PT, R11, R0, RZ ;  /* 0x000000000b007210 */ /* 0x000fc80007ffe0ff */
[----:B------:R-:W-:Y:S01]  /*0130*/  ISETP.GE.AND P0, PT, R0, UR5, PT ;  /* 0x0000000500007c0c */ /* 0x000fe2000bf06270 */
[----:B----4-:R-:W-:-:S05]  /*0140*/  FFMA R13, R2, UR8, R13 ;  /* 0x00000008020d7c23 */ /* 0x010fca000800000d */
[----:B------:R1:W-:Y:S07]  /*0150*/  STG.E desc[UR6][R4.64], R13 ;  /* 0x0000000d04007986 */ /* 0x0003ee000c101906 */
[----:B------:R-:W-:Y:S05]  /*0160*/  @!P0 BRA `(.L_x_0) ;  /* 0xfffffffc00dc8947 */ /* 0x000fea000383ffff */
[----:B------:R-:W-:Y:S05]  /*0170*/  EXIT ;  /* 0x000000000000794d */ /* 0x000fea0003800000 */
.L_x_1:
[----:B------:R-:W-:-:S00]  /*0180*/  BRA `(.L_x_1) ;  /* 0xfffffffc00fc7947 */ /* 0x000fc0000383ffff */
[----:B------:R-:W-:-:S00]  /*0190*/  NOP ;  /* 0x0000000000007918 */ /* 0x000fc00000000000 */
        /* <DEDUP_REMOVED lines=14> */
.L_x_5:


//--------------------- .text._Z10exemploMaxPii   --------------------------
	.section	.text._Z10exemploMaxPii,"ax",@progbits
	.align	128
        .global         _Z10exemploMaxPii
        .type           _Z10exemploMaxPii,@function
        .size           _Z10exemploMaxPii,(.L_x_6 - _Z10exemploMaxPii)
        .other          _Z10exemploMaxPii,@"STO_CUDA_ENTRY STV_DEFAULT"
_Z10exemploMaxPii:
.text._Z10exemploMaxPii:
[----:B------:R-:W-:Y:S01]  /*0000*/  LDC R1, c[0x0][0x37c] ;  /* 0x0000df00ff017b82 */ /* 0x000fe20000000800 */
[----:B------:R-:W0:Y:S01]  /*0010*/  S2R R5, SR_CTAID.X ;  /* 0x0000000000057919 */ /* 0x000e220000002500 */
[----:B------:R-:W0:Y:S01]  /*0020*/  LDCU UR4, c[0x0][0x360] ;  /* 0x00006c00ff0477ac */ /* 0x000e220008000800 */
[----:B------:R-:W0:Y:S01]  /*0030*/  S2R R0, SR_TID.X ;  /* 0x0000000000007919 */ /* 0x000e220000002100 */
[----:B------:R-:W1:Y:S01]  /*0040*/  LDCU UR5, c[0x0][0x388] ;  /* 0x00007100ff0577ac */ /* 0x000e620008000800 */
[----:B0-----:R-:W-:-:S05]  /*0050*/  IMAD R5, R5, UR4, R0 ;  /* 0x0000000405057c24 */ /* 0x001fca000f8e0200 */
[----:B-1----:R-:W-:-:S13]  /*0060*/  ISETP.GE.AND P0, PT, R5, UR5, PT ;  /* 0x0000000505007c0c */ /* 0x002fda000bf06270 */
[----:B------:R-:W-:Y:S05]  /*0070*/  @P0 EXIT ;  /* 0x000000000000094d */ /* 0x000fea0003800000 */
[----:B------:R-:W0:Y:S01]  /*0080*/  LDC.64 R2, c[0x0][0x380] ;  /* 0x0000e000ff027b82 */ /* 0x000e220000000a00 */
[----:B------:R-:W1:Y:S01]  /*0090*/  LDCU.64 UR4, c[0x0][0x358] ;  /* 0x00006b00ff0477ac */ /* 0x000e620008000a00 */
[----:B0-----:R-:W-:-:S05]  /*00a0*/  IMAD.WIDE R2, R5, 0x4, R2 ;  /* 0x0000000405027825 */ /* 0x001fca00078e0202 */
[----:B-1----:R-:W-:Y:S01]  /*00b0*/  STG.E desc[UR4][R2.64], R5 ;  /* 0x0000000502007986 */ /* 0x002fe2000c101904 */
[----:B------:R-:W-:Y:S05]  /*00c0*/  EXIT ;  /* 0x000000000000794d */ /* 0x000fea0003800000 */
.L_x_2:
        /* <DEDUP_REMOVED lines=11> */
.L_x_6:


//--------------------- .text._Z9exemplo1DPi      --------------------------
	.section	.text._Z9exemplo1DPi,"ax",@progbits
	.align	128
        .global         _Z9exemplo1DPi
        .type           _Z9exemplo1DPi,@function
        .size           _Z9exemplo1DPi,(.L_x_7 - _Z9exemplo1DPi)
        .other          _Z9exemplo1DPi,@"STO_CUDA_ENTRY STV_DEFAULT"
_Z9exemplo1DPi:
.text._Z9exemplo1DPi:
[----:B------:R-:W0:Y:S01]  /*0000*/  LDC R1, c[0x0][0x37c] ;  /* 0x0000df00ff017b82 */ /* 0x000e220000000800 */
[----:B------:R-:W1:Y:S01]  /*0010*/  S2R R10, SR_CTAID.X ;  /* 0x00000000000a7919 */ /* 0x000e620000002500 */
[----:B------:R-:W2:Y:S01]  /*0020*/  LDCU UR5, c[0x0][0x2fc] ;  /* 0x00005f80ff0577ac */ /* 0x000ea20008000800 */
[----:B0-----:R-:W-:Y:S01]  /*0030*/  VIADD R1, R1, 0xfffffff0 ;  /* 0xfffffff001017836 */ /* 0x001fe20000000000 */
[----:B------:R-:W-:Y:S01]  /*0040*/  MOV R0, 0x8 ;  /* 0x0000000800007802 */ /* 0x000fe20000000f00 */
[----:B------:R-:W1:Y:S01]  /*0050*/  S2R R11, SR_TID.X ;  /* 0x00000000000b7919 */ /* 0x000e620000002100 */
[----:B------:R-:W1:Y:S02]  /*0060*/  LDCU UR6, c[0x0][0x360] ;  /* 0x00006c00ff0677ac */ /* 0x000e640008000800 */
[----:B------:R0:W3:Y:S01]  /*0070*/  LDC.64 R8, c[0x4][R0] ;  /* 0x0100000000087b82 */ /* 0x0000e20000000a00 */
[----:B------:R-:W4:Y:S01]  /*0080*/  LDCU UR4, c[0x0][0x2f8] ;  /* 0x00005f00ff0477ac */ /* 0x000f220008000800 */
[----:B------:R-:W5:Y:S01]  /*0090*/  LDCU.64 UR36, c[0x0][0x358] ;  /* 0x00006b00ff2477ac */ /* 0x000f620008000a00 */
[----:B----4-:R-:W-:-:S04]  /*00a0*/  IADD3 R6, P0, PT, R1, UR4, RZ ;  /* 0x0000000401067c10 */ /* 0x010fc8000ff1e0ff */
[----:B--2---:R-:W-:Y:S01]  /*00b0*/  IADD3.X R7, PT, PT, RZ, UR5, RZ, P0, !PT ;  /* 0x00000005ff077c10 */ /* 0x004fe200087fe4ff */
[----:B-1----:R-:W-:Y:S01]  /*00c0*/  IMAD R2, R10, UR6, R11 ;  /* 0x000000060a027c24 */ /* 0x002fe2000f8e020b */
[----:B------:R0:W-:Y:S01]  /*00d0*/  STL.64 [R1], R10 ;  /* 0x0000000a01007387 */ /* 0x0001e20000100a00 */
[----:B------:R-:W1:Y:S03]  /*00e0*/  LDCU.64 UR6, c[0x4][URZ] ;  /* 0x01000000ff0677ac */ /* 0x000e660008000a00 */
[----:B------:R0:W-:Y:S01]  /*00f0*/  STL [R1+0x8], R2 ;  /* 0x0000080201007387 */ /* 0x0001e20000100800 */
[----:B-1----:R-:W-:Y:S01]  /*0100*/  IMAD.U32 R4, RZ, RZ, UR6 ;  /* 0x00000006ff047e24 */ /* 0x002fe2000f8e00ff */
[----:B0--3-5:R-:W-:-:S07]  /*0110*/  MOV R5, UR7 ;  /* 0x0000000700057c02 */ /* 0x029fce0008000f00 */
[----:B------:R-:W-:-:S07]  /*0120*/  LEPC R20, `(.L_x_3) ;  /* 0x000000001014794e */ /* 0x000fce0000000000 */
[----:B------:R-:W-:Y:S05]  /*0130*/  CALL.ABS.NOINC R8 ;  /* 0x0000000008007343 */ /* 0x000fea0003c00000 */
.L_x_3:
[----:B------:R-:W0:Y:S02]  /*0140*/  LDC.64 R4, c[0x0][0x380] ;  /* 0x0000e000ff047b82 */ /* 0x000e240000000a00 */
[----:B0-----:R-:W-:-:S05]  /*0150*/  IMAD.WIDE R4, R2, 0x4, R4 ;  /* 0x0000000402047825 */ /* 0x001fca00078e0204 */
[----:B------:R-:W-:Y:S01]  /*0160*/  STG.E desc[UR36][R4.64], R2 ;  /* 0x0000000204007986 */ /* 0x000fe2000c101924 */
[----:B------:R-:W-:Y:S05]  /*0170*/  EXIT ;  /* 0x000000000000794d */ /* 0x000fea0003800000 */
.L_x_4:
        /* <DEDUP_REMOVED lines=16> */
.L_x_7:


//--------------------- .nv.global.init           --------------------------
	.section	.nv.global.init,"aw",@progbits
.nv.global.init:
	.type		$str,@object
	.size		$str,(.L_0 - $str)
$str:
        /*0000*/ 	.byte	0x62, 0x6c, 0x6f, 0x63, 0x6b, 0x49, 0x64, 0x78, 0x2e, 0x78, 0x20, 0x3d, 0x20, 0x25, 0x64, 0x2c
        /*0010*/ 	.byte	0x20, 0x74, 0x68, 0x72, 0x65, 0x61, 0x64, 0x49, 0x64, 0x78, 0x2e, 0x78, 0x20, 0x3d, 0x20, 0x25
        /*0020*/ 	.byte	0x64, 0x2c, 0x20, 0x69, 0x64, 0x78, 0x5f, 0x67, 0x6c, 0x6f, 0x62, 0x61, 0x6c, 0x20, 0x3d, 0x20
        /*0030*/ 	.byte	0x25, 0x64, 0x0a, 0x00
.L_0:


//--------------------- .nv.shared.reserved.0     --------------------------
	.section	.nv.shared.reserved.0,"aw",@nobits
	.weak		__nv_reservedSMEM_offset_0_alias
	.size		__nv_reservedSMEM_offset_0_alias, 0, 64
	.other		__nv_reservedSMEM_offset_0_alias,@"STO_CUDA_RESERVED_SHARED STV_DEFAULT"
__nv_reservedSMEM_offset_0_alias:
	.zero		0
	.zero		64


//--------------------- .nv.constant0._Z5saxpyifPfS_ --------------------------
	.section	.nv.constant0._Z5saxpyifPfS_,"a",@progbits
	.sectionflags	@""
	.align	4
.nv.constant0._Z5saxpyifPfS_:
	.zero		920


//--------------------- .nv.constant0._Z10exemploMaxPii --------------------------
	.section	.nv.constant0._Z10exemploMaxPii,"a",@progbits
	.sectionflags	@""
	.align	4
.nv.constant0._Z10exemploMaxPii:
	.zero		908


//--------------------- .nv.constant0._Z9exemplo1DPi --------------------------
	.section	.nv.constant0._Z9exemplo1DPi,"a",@progbits
	.sectionflags	@""
	.align	4
.nv.constant0._Z9exemplo1DPi:
	.zero		904


//--------------------- SYMBOLS --------------------------

	.type		.nv.reservedSmem.offset0,@object
	.size		.nv.reservedSmem.offset0,0x4
	.type		vprintf,@function
